//
// Generated by NVIDIA NVVM Compiler
//
// Compiler Build ID: CL-36424714
// Cuda compilation tools, release 13.0, V13.0.88
// Based on NVVM 20.0.0
//

.version 9.0
.target sm_100
.address_size 64

	// .globl	_Z6Conv2DPfS_ii
.const .align 4 .b8 Mc[36];
// _ZZ6Conv2DPfS_iiE2Ns has been demoted

.visible .entry _Z6Conv2DPfS_ii(
	.param .u64 .ptr .align 1 _Z6Conv2DPfS_ii_param_0,
	.param .u64 .ptr .align 1 _Z6Conv2DPfS_ii_param_1,
	.param .u32 _Z6Conv2DPfS_ii_param_2,
	.param .u32 _Z6Conv2DPfS_ii_param_3
)
{
	.reg .pred 	%p<12>;
	.reg .b32 	%r<19>;
	.reg .b32 	%f<29>;
	.reg .b64 	%rd<12>;
	// demoted variable
	.shared .align 4 .b8 _ZZ6Conv2DPfS_iiE2Ns[576];
	ld.param.u64 	%rd1, [_Z6Conv2DPfS_ii_param_0];
	ld.param.u64 	%rd2, [_Z6Conv2DPfS_ii_param_1];
	ld.param.u32 	%r6, [_Z6Conv2DPfS_ii_param_2];
	ld.param.u32 	%r7, [_Z6Conv2DPfS_ii_param_3];
	mov.u32 	%r1, %tid.x;
	mov.u32 	%r2, %tid.y;
	mov.u32 	%r8, %ctaid.y;
	mad.lo.s32 	%r3, %r8, 10, %r2;
	mov.u32 	%r9, %ctaid.x;
	mad.lo.s32 	%r4, %r9, 10, %r1;
	setp.eq.s32 	%p1, %r3, 0;
	setp.gt.s32 	%p2, %r3, %r6;
	or.pred  	%p3, %p1, %p2;
	setp.lt.s32 	%p4, %r4, 1;
	or.pred  	%p5, %p4, %p3;
	setp.gt.s32 	%p6, %r4, %r7;
	mov.u32 	%r10, _ZZ6Conv2DPfS_iiE2Ns;
	mad.lo.s32 	%r11, %r2, 48, %r10;
	shl.b32 	%r12, %r1, 2;
	add.s32 	%r5, %r11, %r12;
	or.pred  	%p7, %p6, %p5;
	@%p7 bra 	$L__BB0_2;
	cvta.to.global.u64 	%rd3, %rd2;
	add.s32 	%r14, %r3, -1;
	mul.lo.s32 	%r15, %r7, %r14;
	cvt.s64.s32 	%rd4, %r15;
	cvt.u64.u32 	%rd5, %r4;
	add.s64 	%rd6, %rd5, %rd4;
	shl.b64 	%rd7, %rd6, 2;
	add.s64 	%rd8, %rd3, %rd7;
	ld.global.f32 	%f2, [%rd8+-4];
	st.shared.f32 	[%r5], %f2;
	bra.uni 	$L__BB0_3;
$L__BB0_2:
	mov.b32 	%r13, 0;
	st.shared.u32 	[%r5], %r13;
$L__BB0_3:
	bar.sync 	0;
	max.u32 	%r17, %r2, %r1;
	setp.gt.u32 	%p8, %r17, 9;
	@%p8 bra 	$L__BB0_6;
	ld.const.f32 	%f3, [Mc];
	ld.shared.f32 	%f4, [%r5];
	fma.rn.f32 	%f5, %f3, %f4, 0f00000000;
	ld.const.f32 	%f6, [Mc+4];
	ld.shared.f32 	%f7, [%r5+4];
	fma.rn.f32 	%f8, %f6, %f7, %f5;
	ld.const.f32 	%f9, [Mc+8];
	ld.shared.f32 	%f10, [%r5+8];
	fma.rn.f32 	%f11, %f9, %f10, %f8;
	ld.const.f32 	%f12, [Mc+12];
	ld.shared.f32 	%f13, [%r5+48];
	fma.rn.f32 	%f14, %f12, %f13, %f11;
	ld.const.f32 	%f15, [Mc+16];
	ld.shared.f32 	%f16, [%r5+52];
	fma.rn.f32 	%f17, %f15, %f16, %f14;
	ld.const.f32 	%f18, [Mc+20];
	ld.shared.f32 	%f19, [%r5+56];
	fma.rn.f32 	%f20, %f18, %f19, %f17;
	ld.const.f32 	%f21, [Mc+24];
	ld.shared.f32 	%f22, [%r5+96];
	fma.rn.f32 	%f23, %f21, %f22, %f20;
	ld.const.f32 	%f24, [Mc+28];
	ld.shared.f32 	%f25, [%r5+100];
	fma.rn.f32 	%f26, %f24, %f25, %f23;
	ld.const.f32 	%f27, [Mc+32];
	ld.shared.f32 	%f28, [%r5+104];
	fma.rn.f32 	%f1, %f27, %f28, %f26;
	setp.ge.s32 	%p9, %r3, %r6;
	setp.ge.s32 	%p10, %r4, %r7;
	or.pred  	%p11, %p9, %p10;
	@%p11 bra 	$L__BB0_6;
	mad.lo.s32 	%r18, %r7, %r3, %r4;
	cvta.to.global.u64 	%rd9, %rd1;
	mul.wide.s32 	%rd10, %r18, 4;
	add.s64 	%rd11, %rd9, %rd10;
	st.global.f32 	[%rd11], %f1;
$L__BB0_6:
	ret;

}


// ===== COMPILED SASS (sm_100) =====

	.target	sm_100

	.elftype	@"ET_EXEC"


//--------------------- .note.nv.tkinfo           --------------------------
	.section	.note.nv.tkinfo,"",@"SHT_NOTE"
	.sectionflags	@"SHF_NOTE_NV_TKINFO"
	.tkinfo
        /*0018*/ 	.word	0x00000002
        /*0030*/ 	.string	""
        /*0030*/ 	.string	"ptxas"
        /*0030*/ 	.string	"Cuda compilation tools, release 13.0, V13.0.88"
        /*0030*/ 	.string	"Build cuda_13.0.r13.0/compiler.36424714_0"
        /*0030*/ 	.string	"-arch sm_100 -m 64 "



//--------------------- .note.nv.cuinfo           --------------------------
	.section	.note.nv.cuinfo,"",@"SHT_NOTE"
	.sectionflags	@"SHF_NOTE_NV_CUINFO"
        /*0018*/ 	.short	0x0002
        /*001a*/ 	.short	0x0064
        /*001c*/ 	.short	0x0082
	.zero		2


//--------------------- .nv.info                  --------------------------
	.section	.nv.info,"",@"SHT_CUDA_INFO"
	.align	4


	//----- nvinfo : EIATTR_REGCOUNT
	.align		4
        /*0000*/ 	.byte	0x04, 0x2f
        /*0002*/ 	.short	(.L_2 - .L_1)
	.align		4
.L_1:
        /*0004*/ 	.word	index@(_Z6Conv2DPfS_ii)
        /*0008*/ 	.word	0x00000016


	//----- nvinfo : EIATTR_FRAME_SIZE
	.align		4
.L_2:
        /*000c*/ 	.byte	0x04, 0x11
        /*000e*/ 	.short	(.L_4 - .L_3)
	.align		4
.L_3:
        /*0010*/ 	.word	index@(_Z6Conv2DPfS_ii)
        /*0014*/ 	.word	0x00000000


	//----- nvinfo : EIATTR_MIN_STACK_SIZE
	.align		4
.L_4:
        /*0018*/ 	.byte	0x04, 0x12
        /*001a*/ 	.short	(.L_6 - .L_5)
	.align		4
.L_5:
        /*001c*/ 	.word	index@(_Z6Conv2DPfS_ii)
        /*0020*/ 	.word	0x00000000
.L_6:


//--------------------- .nv.compat                --------------------------
	.section	.nv.compat,"",@"SHT_CUDA_COMPAT_INFO"
	.align	4
        /*0000*/ 	.byte	0x02, 0x09, 0x00, 0x00, 0x02, 0x02, 0x01, 0x00, 0x02, 0x05, 0x05, 0x00, 0x03, 0x07, 0x01, 0x01
        /*0010*/ 	.byte	0x02, 0x03, 0x00, 0x00, 0x02, 0x06, 0x01, 0x00, 0x04, 0x0b, 0x08, 0x00, 0x09, 0x00, 0x00, 0x00
        /*0020*/ 	.byte	0x00, 0x00, 0x00, 0x00


//--------------------- .nv.info._Z6Conv2DPfS_ii  --------------------------
	.section	.nv.info._Z6Conv2DPfS_ii,"",@"SHT_CUDA_INFO"
	.sectionflags	@""
	.align	4


	//----- nvinfo : EIATTR_CUDA_API_VERSION
	.align		4
        /*0000*/ 	.byte	0x04, 0x37
        /*0002*/ 	.short	(.L_8 - .L_7)
.L_7:
        /*0004*/ 	.word	0x00000082


	//----- nvinfo : EIATTR_KPARAM_INFO
	.align		4
.L_8:
        /*0008*/ 	.byte	0x04, 0x17
        /*000a*/ 	.short	(.L_10 - .L_9)
.L_9:
        /*000c*/ 	.word	0x00000000
        /*0010*/ 	.short	0x0003
        /*0012*/ 	.short	0x0014
        /*0014*/ 	.byte	0x00, 0xf0, 0x11, 0x00


	//----- nvinfo : EIATTR_KPARAM_INFO
	.align		4
.L_10:
        /*0018*/ 	.byte	0x04, 0x17
        /*001a*/ 	.short	(.L_12 - .L_11)
.L_11:
        /*001c*/ 	.word	0x00000000
        /*0020*/ 	.short	0x0002
        /*0022*/ 	.short	0x0010
        /*0024*/ 	.byte	0x00, 0xf0, 0x11, 0x00


	//----- nvinfo : EIATTR_KPARAM_INFO
	.align		4
.L_12:
        /*0028*/ 	.byte	0x04, 0x17
        /*002a*/ 	.short	(.L_14 - .L_13)
.L_13:
        /*002c*/ 	.word	0x00000000
        /*0030*/ 	.short	0x0001
        /*0032*/ 	.short	0x0008
        /*0034*/ 	.byte	0x00, 0xf5, 0x21, 0x00


	//----- nvinfo : EIATTR_KPARAM_INFO
	.align		4
.L_14:
        /*0038*/ 	.byte	0x04, 0x17
        /*003a*/ 	.short	(.L_16 - .L_15)
.L_15:
        /*003c*/ 	.word	0x00000000
        /*0040*/ 	.short	0x0000
        /*0042*/ 	.short	0x0000
        /*0044*/ 	.byte	0x00, 0xf5, 0x21, 0x00


	//----- nvinfo : EIATTR_SPARSE_MMA_MASK
	.align		4
.L_16:
        /*0048*/ 	.byte	0x03, 0x50
        /*004a*/ 	.short	0x0000


	//----- nvinfo : EIATTR_MAXREG_COUNT
	.align		4
        /*004c*/ 	.byte	0x03, 0x1b
        /*004e*/ 	.short	0x00ff


	//----- nvinfo : EIATTR_NUM_BARRIERS
	.align		4
        /*0050*/ 	.byte	0x02, 0x4c
        /*0052*/ 	.byte	0x01
	.zero		1


	//----- nvinfo : EIATTR_MERCURY_ISA_VERSION
	.align		4
        /*0054*/ 	.byte	0x03, 0x5f
        /*0056*/ 	.short	0x0101


	//----- nvinfo : EIATTR_VRC_CTA_INIT_COUNT
	.align		4
        /*0058*/ 	.byte	0x02, 0x4a
	.zero		1
	.zero		1


	//----- nvinfo : EIATTR_EXIT_INSTR_OFFSETS
	.align		4
        /*005c*/ 	.byte	0x04, 0x1c
        /*005e*/ 	.short	(.L_18 - .L_17)


	//   ....[0]....
.L_17:
        /*0060*/ 	.word	0x000001f0


	//   ....[1]....
        /*0064*/ 	.word	0x00000370


	//   ....[2]....
        /*0068*/ 	.word	0x000003c0


	//----- nvinfo : EIATTR_CBANK_PARAM_SIZE
	.align		4
.L_18:
        /*006c*/ 	.byte	0x03, 0x19
        /*006e*/ 	.short	0x0018


	//----- nvinfo : EIATTR_PARAM_CBANK
	.align		4
        /*0070*/ 	.byte	0x04, 0x0a
        /*0072*/ 	.short	(.L_20 - .L_19)
	.align		4
.L_19:
        /*0074*/ 	.word	index@(.nv.constant0._Z6Conv2DPfS_ii)
        /*0078*/ 	.short	0x0380
        /*007a*/ 	.short	0x0018


	//----- nvinfo : EIATTR_SW_WAR
	.align		4
.L_20:
        /*007c*/ 	.byte	0x04, 0x36
        /*007e*/ 	.short	(.L_22 - .L_21)
.L_21:
        /*0080*/ 	.word	0x00000008
.L_22:


//--------------------- .nv.callgraph             --------------------------
	.section	.nv.callgraph,"",@"SHT_CUDA_CALLGRAPH"
	.align	4
	.sectionentsize	8
	.align		4
        /*0000*/ 	.word	0x00000000
	.align		4
        /*0004*/ 	.word	0xffffffff
	.align		4
        /*0008*/ 	.word	0x00000000
	.align		4
        /*000c*/ 	.word	0xfffffffe
	.align		4
        /*0010*/ 	.word	0x00000000
	.align		4
        /*0014*/ 	.word	0xfffffffd
	.align		4
        /*0018*/ 	.word	0x00000000
	.align		4
        /*001c*/ 	.word	0xfffffffc


//--------------------- .nv.constant3             --------------------------
	.section	.nv.constant3,"a",@progbits
	.align	4
.nv.constant3:
	.type		Mc,@object
	.size		Mc,(.L_0 - Mc)
Mc:
	.zero		36
.L_0:


//--------------------- .text._Z6Conv2DPfS_ii     --------------------------
	.section	.text._Z6Conv2DPfS_ii,"ax",@progbits
	.align	128
        .global         _Z6Conv2DPfS_ii
        .type           _Z6Conv2DPfS_ii,@function
        .size           _Z6Conv2DPfS_ii,(.L_x_1 - _Z6Conv2DPfS_ii)
        .other          _Z6Conv2DPfS_ii,@"STO_CUDA_ENTRY STV_DEFAULT"
_Z6Conv2DPfS_ii:
.text._Z6Conv2DPfS_ii:
[----:B------:R-:W-:Y:S01]  /*0000*/  LDC R1, c[0x0][0x37c] ;  /* 0x0000df00ff017b82 */ /* 0x000fe20000000800 */
[----:B------:R-:W0:Y:S01]  /*0010*/  S2R R8, SR_TID.Y ;  /* 0x0000000000087919 */ /* 0x000e220000002200 */
[----:B------:R-:W1:Y:S01]  /*0020*/  LDCU.64 UR6, c[0x0][0x390] ;  /* 0x00007200ff0677ac */ /* 0x000e620008000a00 */
[----:B------:R-:W0:Y:S01]  /*0030*/  S2R R3, SR_CTAID.Y ;  /* 0x0000000000037919 */ /* 0x000e220000002600 */
[----:B------:R-:W2:Y:S01]  /*0040*/  LDCU.64 UR4, c[0x0][0x358] ;  /* 0x00006b00ff0477ac */ /* 0x000ea20008000a00 */
[----:B------:R-:W3:Y:S01]  /*0050*/  S2R R9, SR_TID.X ;  /* 0x0000000000097919 */ /* 0x000ee20000002100 */
[----:B------:R-:W3:Y:S01]  /*0060*/  S2R R0, SR_CTAID.X ;  /* 0x0000000000007919 */ /* 0x000ee20000002500 */
[----:B0-----:R-:W-:-:S05]  /*0070*/  IMAD R2, R3, 0xa, R8 ;  /* 0x0000000a03027824 */ /* 0x001fca00078e0208 */
[----:B-1----:R-:W-:Y:S01]  /*0080*/  ISETP.GT.AND P0, PT, R2, UR6, PT ;  /* 0x0000000602007c0c */ /* 0x002fe2000bf04270 */
[----:B---3--:R-:W-:-:S03]  /*0090*/  IMAD R3, R0, 0xa, R9 ;  /* 0x0000000a00037824 */ /* 0x008fc600078e0209 */
[----:B------:R-:W-:-:S04]  /*00a0*/  ISETP.EQ.OR P0, PT, R2, RZ, P0 ;  /* 0x000000ff0200720c */ /* 0x000fc80000702670 */
[----:B------:R-:W-:-:S04]  /*00b0*/  ISETP.LT.OR P0, PT, R3, 0x1, P0 ;  /* 0x000000010300780c */ /* 0x000fc80000701670 */
[----:B------:R-:W-:-:S13]  /*00c0*/  ISETP.GT.OR P0, PT, R3, UR7, P0 ;  /* 0x0000000703007c0c */ /* 0x000fda0008704670 */
[----:B------:R-:W0:Y:S01]  /*00d0*/  @!P0 LDC.64 R6, c[0x0][0x388] ;  /* 0x0000e200ff068b82 */ /* 0x000e220000000a00 */
[----:B------:R-:W-:-:S05]  /*00e0*/  @!P0 IADD3 R0, PT, PT, R2, -0x1, RZ ;  /* 0xffffffff02008810 */ /* 0x000fca0007ffe0ff */
[----:B------:R-:W-:-:S05]  /*00f0*/  @!P0 IMAD R0, R0, UR7, RZ ;  /* 0x0000000700008c24 */ /* 0x000fca000f8e02ff */
[----:B------:R-:W-:-:S04]  /*0100*/  @!P0 IADD3 R5, P1, PT, R3, R0, RZ ;  /* 0x0000000003058210 */ /* 0x000fc80007f3e0ff */
[----:B------:R-:W-:Y:S02]  /*0110*/  @!P0 LEA.HI.X.SX32 R0, R0, RZ, 0x1, P1 ;  /* 0x000000ff00008211 */ /* 0x000fe400008f0eff */
[----:B0-----:R-:W-:-:S04]  /*0120*/  @!P0 LEA R4, P1, R5, R6, 0x2 ;  /* 0x0000000605048211 */ /* 0x001fc800078210ff */
[----:B------:R-:W-:-:S06]  /*0130*/  @!P0 LEA.HI.X R5, R5, R7, R0, 0x2, P1 ;  /* 0x0000000705058211 */ /* 0x000fcc00008f1400 */
[----:B--2---:R-:W2:Y:S01]  /*0140*/  @!P0 LDG.E R5, desc[UR4][R4.64+-0x4] ;  /* 0xfffffc0404058981 */ /* 0x004ea2000c1e1900 */
[----:B------:R-:W-:Y:S02]  /*0150*/  MOV R0, 0x400 ;  /* 0x0000040000007802 */ /* 0x000fe40000000f00 */
[----:B------:R-:W-:Y:S01]  /*0160*/  VIMNMX.U32 R6, PT, PT, R9, R8, !PT ;  /* 0x0000000809067248 */ /* 0x000fe20007fe0000 */
[----:B------:R-:W0:Y:S03]  /*0170*/  S2R R7, SR_CgaCtaId ;  /* 0x0000000000077919 */ /* 0x000e260000008800 */
[----:B------:R-:W-:Y:S02]  /*0180*/  ISETP.GT.U32.AND P1, PT, R6, 0x9, PT ;  /* 0x000000090600780c */ /* 0x000fe40003f24070 */
[----:B0-----:R-:W-:-:S05]  /*0190*/  LEA R0, R7, R0, 0x18 ;  /* 0x0000000007007211 */ /* 0x001fca00078ec0ff */
[----:B------:R-:W-:-:S05]  /*01a0*/  IMAD R0, R8, 0x30, R0 ;  /* 0x0000003008007824 */ /* 0x000fca00078e0200 */
[----:B------:R-:W-:-:S05]  /*01b0*/  LEA R6, R9, R0, 0x2 ;  /* 0x0000000009067211 */ /* 0x000fca00078e10ff */
[----:B--2---:R0:W-:Y:S04]  /*01c0*/  @!P0 STS [R6], R5 ;  /* 0x0000000506008388 */ /* 0x0041e80000000800 */
[----:B------:R0:W-:Y:S01]  /*01d0*/  @P0 STS [R6], RZ ;  /* 0x000000ff06000388 */ /* 0x0001e20000000800 */
[----:B------:R-:W-:Y:S06]  /*01e0*/  BAR.SYNC.DEFER_BLOCKING 0x0 ;  /* 0x0000000000007b1d */ /* 0x000fec0000010000 */
[----:B------:R-:W-:Y:S05]  /*01f0*/  @P1 EXIT ;  /* 0x000000000000194d */ /* 0x000fea0003800000 */
[----:B------:R-:W1:Y:S01]  /*0200*/  LDS R0, [R6] ;  /* 0x0000000006007984 */ /* 0x000e620000000800 */
[----:B------:R-:W1:Y:S01]  /*0210*/  LDCU.128 UR8, c[0x3][URZ] ;  /* 0x00c00000ff0877ac */ /* 0x000e620008000c00 */
[----:B------:R-:W-:Y:S02]  /*0220*/  ISETP.GE.AND P0, PT, R3, UR7, PT ;  /* 0x0000000703007c0c */ /* 0x000fe4000bf06270 */
[----:B0-----:R-:W0:Y:S01]  /*0230*/  LDS R5, [R6+0x4] ;  /* 0x0000040006057984 */ /* 0x001e220000000800 */
[----:B------:R-:W2:Y:S01]  /*0240*/  LDCU.128 UR12, c[0x3][0x10] ;  /* 0x00c00200ff0c77ac */ /* 0x000ea20008000c00 */
[----:B------:R-:W-:Y:S02]  /*0250*/  ISETP.GE.OR P0, PT, R2, UR6, P0 ;  /* 0x0000000602007c0c */ /* 0x000fe40008706670 */
[----:B------:R-:W3:Y:S04]  /*0260*/  LDS R7, [R6+0x8] ;  /* 0x0000080006077984 */ /* 0x000ee80000000800 */
[----:B------:R-:W4:Y:S04]  /*0270*/  LDS R9, [R6+0x30] ;  /* 0x0000300006097984 */ /* 0x000f280000000800 */
[----:B------:R-:W2:Y:S04]  /*0280*/  LDS R11, [R6+0x34] ;  /* 0x00003400060b7984 */ /* 0x000ea80000000800 */
[----:B------:R-:W5:Y:S04]  /*0290*/  LDS R13, [R6+0x38] ;  /* 0x00003800060d7984 */ /* 0x000f680000000800 */
[----:B------:R-:W5:Y:S04]  /*02a0*/  LDS R15, [R6+0x60] ;  /* 0x00006000060f7984 */ /* 0x000f680000000800 */
[----:B------:R-:W5:Y:S04]  /*02b0*/  LDS R17, [R6+0x64] ;  /* 0x0000640006117984 */ /* 0x000f680000000800 */
[----:B------:R-:W5:Y:S01]  /*02c0*/  LDS R19, [R6+0x68] ;  /* 0x0000680006137984 */ /* 0x000f620000000800 */
[----:B-1----:R-:W-:Y:S01]  /*02d0*/  FFMA R0, R0, UR8, RZ ;  /* 0x0000000800007c23 */ /* 0x002fe200080000ff */
[----:B------:R-:W1:Y:S03]  /*02e0*/  LDCU UR8, c[0x3][0x20] ;  /* 0x00c00400ff0877ac */ /* 0x000e660008000800 */
[----:B0-----:R-:W-:-:S04]  /*02f0*/  FFMA R0, R5, UR9, R0 ;  /* 0x0000000905007c23 */ /* 0x001fc80008000000 */
[----:B---3--:R-:W-:-:S04]  /*0300*/  FFMA R0, R7, UR10, R0 ;  /* 0x0000000a07007c23 */ /* 0x008fc80008000000 */
[----:B----4-:R-:W-:-:S04]  /*0310*/  FFMA R0, R9, UR11, R0 ;  /* 0x0000000b09007c23 */ /* 0x010fc80008000000 */
[----:B--2---:R-:W-:-:S04]  /*0320*/  FFMA R0, R11, UR12, R0 ;  /* 0x0000000c0b007c23 */ /* 0x004fc80008000000 */
[----:B-----5:R-:W-:-:S04]  /*0330*/  FFMA R0, R13, UR13, R0 ;  /* 0x0000000d0d007c23 */ /* 0x020fc80008000000 */
[----:B------:R-:W-:-:S04]  /*0340*/  FFMA R0, R15, UR14, R0 ;  /* 0x0000000e0f007c23 */ /* 0x000fc80008000000 */
[----:B------:R-:W-:-:S04]  /*0350*/  FFMA R0, R17, UR15, R0 ;  /* 0x0000000f11007c23 */ /* 0x000fc80008000000 */
[----:B-1----:R-:W-:Y:S01]  /*0360*/  FFMA R19, R19, UR8, R0 ;  /* 0x0000000813137c23 */ /* 0x002fe20008000000 */
[----:B------:R-:W-:Y:S06]  /*0370*/  @P0 EXIT ;  /* 0x000000000000094d */ /* 0x000fec0003800000 */
[----:B------:R-:W0:Y:S01]  /*0380*/  LDC.64 R4, c[0x0][0x380] ;  /* 0x0000e000ff047b82 */ /* 0x000e220000000a00 */
[----:B------:R-:W-:-:S04]  /*0390*/  IMAD R3, R2, UR7, R3 ;  /* 0x0000000702037c24 */ /* 0x000fc8000f8e0203 */
[----:B0-----:R-:W-:-:S05]  /*03a0*/  IMAD.WIDE R2, R3, 0x4, R4 ;  /* 0x0000000403027825 */ /* 0x001fca00078e0204 */
[----:B------:R-:W-:Y:S01]  /*03b0*/  STG.E desc[UR4][R2.64], R19 ;  /* 0x0000001302007986 */ /* 0x000fe2000c101904 */
[----:B------:R-:W-:Y:S05]  /*03c0*/  EXIT ;  /* 0x000000000000794d */ /* 0x000fea0003800000 */
.L_x_0:
[----:B------:R-:W-:-:S00]  /*03d0*/  BRA `(.L_x_0) ;  /* 0xfffffffc00fc7947 */ /* 0x000fc0000383ffff */
[----:B------:R-:W-:-:S00]  /*03e0*/  NOP ;  /* 0x0000000000007918 */ /* 0x000fc00000000000 */
        /* <DEDUP_REMOVED lines=9> */
.L_x_1:


//--------------------- .nv.shared._Z6Conv2DPfS_ii --------------------------
	.section	.nv.shared._Z6Conv2DPfS_ii,"aw",@nobits
	.sectionflags	@""
	.align	4
.nv.shared._Z6Conv2DPfS_ii:
	.zero		1600


//--------------------- .nv.shared.reserved.0     --------------------------
	.section	.nv.shared.reserved.0,"aw",@nobits
	.weak		__nv_reservedSMEM_offset_0_alias
	.size		__nv_reservedSMEM_offset_0_alias, 0, 64
	.other		__nv_reservedSMEM_offset_0_alias,@"STO_CUDA_RESERVED_SHARED STV_DEFAULT"
__nv_reservedSMEM_offset_0_alias:
	.zero		0
	.zero		64


//--------------------- .nv.constant0._Z6Conv2DPfS_ii --------------------------
	.section	.nv.constant0._Z6Conv2DPfS_ii,"a",@progbits
	.sectionflags	@""
	.align	4
.nv.constant0._Z6Conv2DPfS_ii:
	.zero		920


//--------------------- SYMBOLS --------------------------

	.type		.nv.reservedSmem.offset0,@object
	.size		.nv.reservedSmem.offset0,0x4
	.type		.nv.reservedSmem.cap,@object
	.size		.nv.reservedSmem.cap,0x4
